	.headerflags	@"EF_CUDA_TEXMODE_UNIFIED EF_CUDA_64BIT_ADDRESS EF_CUDA_SM86 EF_CUDA_VIRTUAL_SM(EF_CUDA_SM86)"
	.elftype	@"ET_EXEC"


//--------------------- .nv.info                  --------------------------
	.section	.nv.info,"",@"SHT_CUDA_INFO"
	.align	4


	//----- nvinfo : EIATTR_REGCOUNT
	.align		4
        /*0000*/ 	.byte	0x04, 0x2f
        /*0002*/ 	.short	(.L_2 - .L_1)
	.align		4
.L_1:
        /*0004*/ 	.word	index@(triton__0d1d2d3d4de)
        /*0008*/ 	.word	0x00000016


	//----- nvinfo : EIATTR_MAX_STACK_SIZE
	.align		4
.L_2:
        /*000c*/ 	.byte	0x04, 0x23
        /*000e*/ 	.short	(.L_4 - .L_3)
	.align		4
.L_3:
        /*0010*/ 	.word	index@(triton__0d1d2d3d4de)
        /*0014*/ 	.word	0x00000000


	//----- nvinfo : EIATTR_MIN_STACK_SIZE
	.align		4
.L_4:
        /*0018*/ 	.byte	0x04, 0x12
        /*001a*/ 	.short	(.L_6 - .L_5)
	.align		4
.L_5:
        /*001c*/ 	.word	index@(triton__0d1d2d3d4de)
        /*0020*/ 	.word	0x00000000


	//----- nvinfo : EIATTR_FRAME_SIZE
	.align		4
.L_6:
        /*0024*/ 	.byte	0x04, 0x11
        /*0026*/ 	.short	(.L_8 - .L_7)
	.align		4
.L_7:
        /*0028*/ 	.word	index@(triton__0d1d2d3d4de)
        /*002c*/ 	.word	0x00000000
.L_8:


//--------------------- .nv.info.triton__0d1d2d3d4de --------------------------
	.section	.nv.info.triton__0d1d2d3d4de,"",@"SHT_CUDA_INFO"
	.align	4


	//----- nvinfo : EIATTR_CUDA_API_VERSION
	.align		4
        /*0000*/ 	.byte	0x04, 0x37
        /*0002*/ 	.short	(.L_10 - .L_9)
.L_9:
        /*0004*/ 	.word	0x0000007b


	//----- nvinfo : EIATTR_SW2861232_WAR
	.align		4
.L_10:
        /*0008*/ 	.byte	0x01, 0x35
	.zero		2


	//----- nvinfo : EIATTR_PARAM_CBANK
	.align		4
        /*000c*/ 	.byte	0x04, 0x0a
        /*000e*/ 	.short	(.L_12 - .L_11)
	.align		4
.L_11:
        /*0010*/ 	.word	index@(.nv.constant0.triton__0d1d2d3d4de)
        /*0014*/ 	.short	0x0160
        /*0016*/ 	.short	0x0024


	//----- nvinfo : EIATTR_CBANK_PARAM_SIZE
	.align		4
.L_12:
        /*0018*/ 	.byte	0x03, 0x19
        /*001a*/ 	.short	0x0024


	//----- nvinfo : EIATTR_KPARAM_INFO
	.align		4
        /*001c*/ 	.byte	0x04, 0x17
        /*001e*/ 	.short	(.L_14 - .L_13)
.L_13:
        /*0020*/ 	.word	0x00000000
        /*0024*/ 	.short	0x0004
        /*0026*/ 	.short	0x0020
        /*0028*/ 	.byte	0x00, 0xf0, 0x11, 0x00


	//----- nvinfo : EIATTR_KPARAM_INFO
	.align		4
.L_14:
        /*002c*/ 	.byte	0x04, 0x17
        /*002e*/ 	.short	(.L_16 - .L_15)
.L_15:
        /*0030*/ 	.word	0x00000000
        /*0034*/ 	.short	0x0003
        /*0036*/ 	.short	0x0018
        /*0038*/ 	.byte	0x00, 0xf0, 0x21, 0x00


	//----- nvinfo : EIATTR_KPARAM_INFO
	.align		4
.L_16:
        /*003c*/ 	.byte	0x04, 0x17
        /*003e*/ 	.short	(.L_18 - .L_17)
.L_17:
        /*0040*/ 	.word	0x00000000
        /*0044*/ 	.short	0x0002
        /*0046*/ 	.short	0x0010
        /*0048*/ 	.byte	0x00, 0xf0, 0x21, 0x00


	//----- nvinfo : EIATTR_KPARAM_INFO
	.align		4
.L_18:
        /*004c*/ 	.byte	0x04, 0x17
        /*004e*/ 	.short	(.L_20 - .L_19)
.L_19:
        /*0050*/ 	.word	0x00000000
        /*0054*/ 	.short	0x0001
        /*0056*/ 	.short	0x0008
        /*0058*/ 	.byte	0x00, 0xf0, 0x21, 0x00


	//----- nvinfo : EIATTR_KPARAM_INFO
	.align		4
.L_20:
        /*005c*/ 	.byte	0x04, 0x17
        /*005e*/ 	.short	(.L_22 - .L_21)
.L_21:
        /*0060*/ 	.word	0x00000000
        /*0064*/ 	.short	0x0000
        /*0066*/ 	.short	0x0000
        /*0068*/ 	.byte	0x00, 0xf0, 0x21, 0x00


	//----- nvinfo : EIATTR_MAXREG_COUNT
	.align		4
.L_22:
        /*006c*/ 	.byte	0x03, 0x1b
        /*006e*/ 	.short	0x00ff


	//----- nvinfo : EIATTR_EXIT_INSTR_OFFSETS
	.align		4
        /*0070*/ 	.byte	0x04, 0x1c
        /*0072*/ 	.short	(.L_24 - .L_23)


	//   ....[0]....
.L_23:
        /*0074*/ 	.word	0x00000990


	//----- nvinfo : EIATTR_MAX_THREADS
	.align		4
.L_24:
        /*0078*/ 	.byte	0x04, 0x05
        /*007a*/ 	.short	(.L_26 - .L_25)
.L_25:
        /*007c*/ 	.word	0x00000080
        /*0080*/ 	.word	0x00000001
        /*0084*/ 	.word	0x00000001


	//----- nvinfo : EIATTR_CRS_STACK_SIZE
	.align		4
.L_26:
        /*0088*/ 	.byte	0x04, 0x1e
        /*008a*/ 	.short	(.L_28 - .L_27)
.L_27:
        /*008c*/ 	.word	0x00000000
.L_28:


//--------------------- .nv.rel.action            --------------------------
	.section	.nv.rel.action,"",@"SHT_CUDA_RELOCINFO"
	.align	8
	.sectionentsize	8
        /*0000*/ 	.byte	0x73, 0x00, 0x00, 0x00, 0x00, 0x00, 0x00, 0x00, 0x00, 0x00, 0x00, 0x11, 0x25, 0x00, 0x05, 0x36


//--------------------- .nv.constant0.triton__0d1d2d3d4de --------------------------
	.section	.nv.constant0.triton__0d1d2d3d4de,"a",@progbits
	.align	4
.nv.constant0.triton__0d1d2d3d4de:
	.zero		388


//--------------------- .text.triton__0d1d2d3d4de --------------------------
	.section	.text.triton__0d1d2d3d4de,"ax",@progbits
	.sectioninfo	@"SHI_REGISTERS=22"
	.align	128
        .global         triton__0d1d2d3d4de
        .type           triton__0d1d2d3d4de,@function
        .size           triton__0d1d2d3d4de,(.L_x_13 - triton__0d1d2d3d4de)
        .other          triton__0d1d2d3d4de,@"STO_CUDA_ENTRY STV_DEFAULT"
triton__0d1d2d3d4de:
.text.triton__0d1d2d3d4de:
[----:B------:R-:W-:-:S02]  /*0000*/  MOV R1, c[0x0][0x28] ;  /* 0x00000a0000017a02 */ /* 0x000fc40000000f00 */
[----:B------:R-:W0:Y:S01]  /*0010*/  S2R R0, SR_TID.X ;  /* 0x0000000000007919 */ /* 0x000e220000002100 */
[----:B------:R-:W-:Y:S01]  /*0020*/  MOV R7, 0x2 ;  /* 0x0000000200077802 */ /* 0x000fe20000000f00 */
[----:B------:R-:W-:Y:S02]  /*0030*/  ULDC.64 UR4, c[0x0][0x118] ;  /* 0x0000460000047ab9 */ /* 0x000fe40000000a00 */
[----:B------:R-:W1:Y:S01]  /*0040*/  S2R R3, SR_CTAID.X ;  /* 0x0000000000037919 */ /* 0x000e620000002500 */
[----:B0-----:R-:W-:-:S04]  /*0050*/  SHF.L.U32 R0, R0, 0x2, RZ ;  /* 0x0000000200007819 */ /* 0x001fc800000006ff */
[----:B------:R-:W-:-:S04]  /*0060*/  LOP3.LUT R0, R0, 0x1fc, RZ, 0xc0, !PT ;  /* 0x000001fc00007812 */ /* 0x000fc800078ec0ff */
[----:B-1----:R-:W-:-:S05]  /*0070*/  LEA R8, R3, R0, 0x9 ;  /* 0x0000000003087211 */ /* 0x002fca00078e48ff */
[----:B------:R-:W-:-:S06]  /*0080*/  IMAD.WIDE R4, R8, R7, c[0x0][0x160] ;  /* 0x0000580008047625 */ /* 0x000fcc00078e0207 */
[----:B------:R-:W2:Y:S01]  /*0090*/  LDG.E.64 R4, [R4.64] ;  /* 0x0000000404047981 */ /* 0x000ea2000c1e1b00 */
[----:B------:R-:W-:-:S06]  /*00a0*/  IMAD.WIDE R2, R8, R7, c[0x0][0x168] ;  /* 0x00005a0008027625 */ /* 0x000fcc00078e0207 */
[----:B------:R-:W5:Y:S01]  /*00b0*/  LDG.E.64 R2, [R2.64] ;  /* 0x0000000402027981 */ /* 0x000f62000c1e1b00 */
[----:B------:R-:W-:Y:S01]  /*00c0*/  BSSY B0, `(.L_x_0) ;  /* 0x0000028000007945 */ /* 0x000fe20003800000 */
[C---:B--2---:R-:W-:Y:S02]  /*00d0*/  SHF.L.U32 R9, R4.reuse, 0x10, RZ ;  /* 0x0000001004097819 */ /* 0x044fe400000006ff */
[----:B------:R-:W-:Y:S02]  /*00e0*/  PRMT R11, R4, 0x7632, R11 ;  /* 0x00007632040b7816 */ /* 0x000fe4000000000b */
[----:B------:R-:W-:Y:S01]  /*00f0*/  SHF.L.U32 R10, R5, 0x10, RZ ;  /* 0x00000010050a7819 */ /* 0x000fe200000006ff */
[----:B------:R-:W-:Y:S01]  /*0100*/  FMUL R0, R9, R9 ;  /* 0x0000000909007220 */ /* 0x000fe20000400000 */
[----:B------:R-:W-:Y:S02]  /*0110*/  SHF.L.U32 R11, R11, 0x10, RZ ;  /* 0x000000100b0b7819 */ /* 0x000fe400000006ff */
[----:B------:R-:W-:Y:S01]  /*0120*/  PRMT R12, R5, 0x7632, R12 ;  /* 0x00007632050c7816 */ /* 0x000fe2000000000c */
[----:B------:R-:W-:Y:S01]  /*0130*/  FMUL R0, R9, R0 ;  /* 0x0000000009007220 */ /* 0x000fe20000400000 */
[----:B------:R-:W-:-:S02]  /*0140*/  FMUL R5, R10, R10 ;  /* 0x0000000a0a057220 */ /* 0x000fc40000400000 */
[----:B------:R-:W-:Y:S01]  /*0150*/  SHF.L.U32 R12, R12, 0x10, RZ ;  /* 0x000000100c0c7819 */ /* 0x000fe200000006ff */
[----:B------:R-:W-:Y:S01]  /*0160*/  FFMA R0, R0, 0.044714998453855514526, R9 ;  /* 0x3d37271300007823 */ /* 0x000fe20000000009 */
[----:B------:R-:W-:-:S03]  /*0170*/  FMUL R7, R10, R5 ;  /* 0x000000050a077220 */ /* 0x000fc60000400000 */
[----:B------:R-:W-:Y:S01]  /*0180*/  FMUL R13, R0, 0.79788458347320556641 ;  /* 0x3f4c422a000d7820 */ /* 0x000fe20000400000 */
[----:B------:R-:W-:Y:S01]  /*0190*/  FMUL R0, R11, R11 ;  /* 0x0000000b0b007220 */ /* 0x000fe20000400000 */
[C---:B------:R-:W-:Y:S01]  /*01a0*/  FMUL R5, R12.reuse, R12 ;  /* 0x0000000c0c057220 */ /* 0x040fe20000400000 */
[----:B------:R-:W-:Y:S01]  /*01b0*/  FFMA R6, R7, 0.044714998453855514526, R10 ;  /* 0x3d37271307067823 */ /* 0x000fe2000000000a */
[----:B------:R-:W-:Y:S01]  /*01c0*/  FADD.FTZ R16, |R13|, -RZ ;  /* 0x800000ff0d107221 */ /* 0x000fe20000010200 */
[----:B------:R-:W-:Y:S01]  /*01d0*/  FMUL R0, R11, R0 ;  /* 0x000000000b007220 */ /* 0x000fe20000400000 */
[----:B------:R-:W-:-:S03]  /*01e0*/  FMUL R7, R12, R5 ;  /* 0x000000050c077220 */ /* 0x000fc60000400000 */
[----:B------:R-:W-:Y:S01]  /*01f0*/  FSETP.GE.AND P0, PT, R16, 0.60000002384185791016, PT ;  /* 0x3f19999a1000780b */ /* 0x000fe20003f06000 */
[----:B------:R-:W-:-:S04]  /*0200*/  FFMA R0, R0, 0.044714998453855514526, R11 ;  /* 0x3d37271300007823 */ /* 0x000fc8000000000b */
[----:B------:R-:W-:-:S08]  /*0210*/  FMUL R5, R0, 0.79788458347320556641 ;  /* 0x3f4c422a00057820 */ /* 0x000fd00000400000 */
[----:B------:R-:W-:Y:S05]  /*0220*/  @!P0 BRA `(.L_x_1) ;  /* 0x000000a000008947 */ /* 0x000fea0003800000 */
[C---:B------:R-:W-:Y:S01]  /*0230*/  FMUL R0, R16.reuse, 2.8853900432586669922 ;  /* 0x4038aa3b10007820 */ /* 0x040fe20000400000 */
[----:B------:R-:W-:Y:S02]  /*0240*/  MOV R15, 0x3f800000 ;  /* 0x3f800000000f7802 */ /* 0x000fe40000000f00 */
[----:B------:R-:W-:-:S03]  /*0250*/  FSETP.GE.AND P0, PT, R16, 9.010913848876953125, PT ;  /* 0x41102cb41000780b */ /* 0x000fc60003f06000 */
[----:B------:R-:W0:Y:S02]  /*0260*/  MUFU.EX2 R0, R0 ;  /* 0x0000000000007308 */ /* 0x000e240000000800 */
[----:B0-----:R-:W-:-:S06]  /*0270*/  FADD R14, R0, 1 ;  /* 0x3f800000000e7421 */ /* 0x001fcc0000000000 */
[----:B------:R-:W0:Y:S02]  /*0280*/  MUFU.RCP R14, R14 ;  /* 0x0000000e000e7308 */ /* 0x000e240000001000 */
[----:B0-----:R-:W-:-:S05]  /*0290*/  FFMA.FTZ R4, R14, -2, R15 ;  /* 0xc00000000e047823 */ /* 0x001fca000001000f */
[----:B------:R-:W-:-:S04]  /*02a0*/  FSEL R4, R4, 1, !P0 ;  /* 0x3f80000004047808 */ /* 0x000fc80004000000 */
[----:B------:R-:W-:Y:S01]  /*02b0*/  LOP3.LUT R4, R4, 0x80000000, R13, 0xf8, !PT ;  /* 0x8000000004047812 */ /* 0x000fe200078ef80d */
[----:B------:R-:W-:Y:S05]  /*02c0*/  BRA `(.L_x_2) ;  /* 0x0000007000007947 */ /* 0x000fea0003800000 */
.L_x_1:
[----:B------:R-:W-:Y:S01]  /*02d0*/  MOV R0, 0x3c80f082 ;  /* 0x3c80f08200007802 */ /* 0x000fe20000000f00 */
[----:B------:R-:W-:-:S04]  /*02e0*/  FMUL R15, R13, R13 ;  /* 0x0000000d0d0f7220 */ /* 0x000fc80000400000 */
[----:B------:R-:W-:-:S04]  /*02f0*/  FFMA.FTZ R0, R15, R0, -0.052303962409496307373 ;  /* 0xbd563cae0f007423 */ /* 0x000fc80000010000 */
[----:B------:R-:W-:-:S04]  /*0300*/  FFMA.FTZ R0, R15, R0, 0.1331529766321182251 ;  /* 0x3e0859410f007423 */ /* 0x000fc80000010000 */
[----:B------:R-:W-:-:S04]  /*0310*/  FFMA.FTZ R0, R15, R0, -0.33332768082618713379 ;  /* 0xbeaaa9ed0f007423 */ /* 0x000fc80000010000 */
[----:B------:R-:W-:-:S04]  /*0320*/  FFMA.FTZ R0, R15, R0, RZ ;  /* 0x000000000f007223 */ /* 0x000fc800000100ff */
[----:B------:R-:W-:-:S02]  /*0330*/  FFMA.FTZ R4, R13, R0, R13 ;  /* 0x000000000d047223 */ /* 0x000fc4000001000d */
.L_x_2:
[----:B------:R-:W-:Y:S05]  /*0340*/  BSYNC B0 ;  /* 0x0000000000007941 */ /* 0x000fea0003800000 */
.L_x_0:
[----:B------:R-:W-:Y:S01]  /*0350*/  FADD.FTZ R15, |R5|, -RZ ;  /* 0x800000ff050f7221 */ /* 0x000fe20000010200 */
[----:B------:R-:W-:Y:S01]  /*0360*/  BSSY B0, `(.L_x_3) ;  /* 0x0000016000007945 */ /* 0x000fe20003800000 */
[----:B------:R-:W-:Y:S01]  /*0370*/  FFMA R7, R7, 0.044714998453855514526, R12 ;  /* 0x3d37271307077823 */ /* 0x000fe2000000000c */
[----:B------:R-:W-:Y:S02]  /*0380*/  FMUL R6, R6, 0.79788458347320556641 ;  /* 0x3f4c422a06067820 */ /* 0x000fe40000400000 */
[----:B------:R-:W-:-:S13]  /*0390*/  FSETP.GE.AND P0, PT, R15, 0.60000002384185791016, PT ;  /* 0x3f19999a0f00780b */ /* 0x000fda0003f06000 */
        /* <DEDUP_REMOVED lines=11> */
.L_x_4:
[----:B------:R-:W-:Y:S01]  /*0450*/  MOV R0, 0x3c80f082 ;  /* 0x3c80f08200007802 */ /* 0x000fe20000000f00 */
[----:B------:R-:W-:-:S04]  /*0460*/  FMUL R13, R5, R5 ;  /* 0x00000005050d7220 */ /* 0x000fc80000400000 */
[----:B------:R-:W-:-:S04]  /*0470*/  FFMA.FTZ R0, R13, R0, -0.052303962409496307373 ;  /* 0xbd563cae0d007423 */ /* 0x000fc80000010000 */
[----:B------:R-:W-:-:S04]  /*0480*/  FFMA.FTZ R0, R13, R0, 0.1331529766321182251 ;  /* 0x3e0859410d007423 */ /* 0x000fc80000010000 */
[----:B------:R-:W-:-:S04]  /*0490*/  FFMA.FTZ R0, R13, R0, -0.33332768082618713379 ;  /* 0xbeaaa9ed0d007423 */ /* 0x000fc80000010000 */
[----:B------:R-:W-:-:S04]  /*04a0*/  FFMA.FTZ R0, R13, R0, RZ ;  /* 0x000000000d007223 */ /* 0x000fc800000100ff */
[----:B------:R-:W-:-:S02]  /*04b0*/  FFMA.FTZ R5, R5, R0, R5 ;  /* 0x0000000005057223 */ /* 0x000fc40000010005 */
.L_x_5:
[----:B------:R-:W-:Y:S05]  /*04c0*/  BSYNC B0 ;  /* 0x0000000000007941 */ /* 0x000fea0003800000 */
.L_x_3:
[----:B------:R-:W-:Y:S01]  /*04d0*/  FADD.FTZ R15, |R6|, -RZ ;  /* 0x800000ff060f7221 */ /* 0x000fe20000010200 */
[----:B------:R-:W-:Y:S01]  /*04e0*/  BSSY B0, `(.L_x_6) ;  /* 0x0000015000007945 */ /* 0x000fe20003800000 */
[----:B------:R-:W-:-:S03]  /*04f0*/  FMUL R7, R7, 0.79788458347320556641 ;  /* 0x3f4c422a07077820 */ /* 0x000fc60000400000 */
        /* <DEDUP_REMOVED lines=12> */
.L_x_7:
[----:B------:R-:W-:Y:S01]  /*05c0*/  MOV R0, 0x3c80f082 ;  /* 0x3c80f08200007802 */ /* 0x000fe20000000f00 */
[----:B------:R-:W-:-:S04]  /*05d0*/  FMUL R13, R6, R6 ;  /* 0x00000006060d7220 */ /* 0x000fc80000400000 */
[----:B------:R-:W-:-:S04]  /*05e0*/  FFMA.FTZ R0, R13, R0, -0.052303962409496307373 ;  /* 0xbd563cae0d007423 */ /* 0x000fc80000010000 */
[----:B------:R-:W-:-:S04]  /*05f0*/  FFMA.FTZ R0, R13, R0, 0.1331529766321182251 ;  /* 0x3e0859410d007423 */ /* 0x000fc80000010000 */
[----:B------:R-:W-:-:S04]  /*0600*/  FFMA.FTZ R0, R13, R0, -0.33332768082618713379 ;  /* 0xbeaaa9ed0d007423 */ /* 0x000fc80000010000 */
[----:B------:R-:W-:-:S04]  /*0610*/  FFMA.FTZ R13, R13, R0, RZ ;  /* 0x000000000d0d7223 */ /* 0x000fc800000100ff */
[----:B------:R-:W-:-:S02]  /*0620*/  FFMA.FTZ R6, R6, R13, R6 ;  /* 0x0000000d06067223 */ /* 0x000fc40000010006 */
.L_x_8:
[----:B------:R-:W-:Y:S05]  /*0630*/  BSYNC B0 ;  /* 0x0000000000007941 */ /* 0x000fea0003800000 */
.L_x_6:
[----:B------:R-:W-:Y:S01]  /*0640*/  FADD.FTZ R18, |R7|, -RZ ;  /* 0x800000ff07127221 */ /* 0x000fe20000010200 */
[C---:B-----5:R-:W-:Y:S01]  /*0650*/  SHF.L.U32 R13, R2.reuse, 0x10, RZ ;  /* 0x00000010020d7819 */ /* 0x060fe200000006ff */
[----:B------:R-:W-:Y:S01]  /*0660*/  BSSY B0, `(.L_x_9) ;  /* 0x000001a000007945 */ /* 0x000fe20003800000 */
[----:B------:R-:W-:Y:S02]  /*0670*/  PRMT R14, R2, 0x7632, R14 ;  /* 0x00007632020e7816 */ /* 0x000fe4000000000e */
[----:B------:R-:W-:Y:S02]  /*0680*/  FSETP.GE.AND P0, PT, R18, 0.60000002384185791016, PT ;  /* 0x3f19999a1200780b */ /* 0x000fe40003f06000 */
[C---:B------:R-:W-:Y:S02]  /*0690*/  PRMT R2, R3.reuse, 0x7632, R2 ;  /* 0x0000763203027816 */ /* 0x040fe40000000002 */
[----:B------:R-:W-:Y:S02]  /*06a0*/  SHF.L.U32 R15, R3, 0x10, RZ ;  /* 0x00000010030f7819 */ /* 0x000fe400000006ff */
[----:B------:R-:W-:-:S02]  /*06b0*/  SHF.R.S32.HI R3, RZ, 0x1f, R8 ;  /* 0x0000001fff037819 */ /* 0x000fc40000011408 */
[----:B------:R-:W-:Y:S02]  /*06c0*/  SHF.L.U32 R14, R14, 0x10, RZ ;  /* 0x000000100e0e7819 */ /* 0x000fe400000006ff */
[----:B------:R-:W-:-:S03]  /*06d0*/  SHF.L.U32 R2, R2, 0x10, RZ ;  /* 0x0000001002027819 */ /* 0x000fc600000006ff */
        /* <DEDUP_REMOVED lines=11> */
.L_x_10:
[----:B------:R-:W-:Y:S01]  /*0790*/  MOV R0, 0x3c80f082 ;  /* 0x3c80f08200007802 */ /* 0x000fe20000000f00 */
[----:B------:R-:W-:-:S04]  /*07a0*/  FMUL R17, R7, R7 ;  /* 0x0000000707117220 */ /* 0x000fc80000400000 */
[----:B------:R-:W-:-:S04]  /*07b0*/  FFMA.FTZ R0, R17, R0, -0.052303962409496307373 ;  /* 0xbd563cae11007423 */ /* 0x000fc80000010000 */
[----:B------:R-:W-:-:S04]  /*07c0*/  FFMA.FTZ R0, R17, R0, 0.1331529766321182251 ;  /* 0x3e08594111007423 */ /* 0x000fc80000010000 */
[----:B------:R-:W-:-:S04]  /*07d0*/  FFMA.FTZ R0, R17, R0, -0.33332768082618713379 ;  /* 0xbeaaa9ed11007423 */ /* 0x000fc80000010000 */
[----:B------:R-:W-:-:S04]  /*07e0*/  FFMA.FTZ R0, R17, R0, RZ ;  /* 0x0000000011007223 */ /* 0x000fc800000100ff */
[----:B------:R-:W-:-:S02]  /*07f0*/  FFMA.FTZ R7, R7, R0, R7 ;  /* 0x0000000007077223 */ /* 0x000fc40000010007 */
.L_x_11:
[----:B------:R-:W-:Y:S05]  /*0800*/  BSYNC B0 ;  /* 0x0000000000007941 */ /* 0x000fea0003800000 */
.L_x_9:
[----:B------:R-:W-:Y:S01]  /*0810*/  FMUL R10, R10, 0.5 ;  /* 0x3f0000000a0a7820 */ /* 0x000fe20000400000 */
[----:B------:R-:W-:Y:S01]  /*0820*/  FADD R17, R6, 1 ;  /* 0x3f80000006117421 */ /* 0x000fe20000000000 */
[----:B------:R-:W-:Y:S01]  /*0830*/  FMUL R9, R9, 0.5 ;  /* 0x3f00000009097820 */ /* 0x000fe20000400000 */
[----:B------:R-:W-:Y:S01]  /*0840*/  FMUL R11, R11, 0.5 ;  /* 0x3f0000000b0b7820 */ /* 0x000fe20000400000 */
[----:B------:R-:W-:Y:S01]  /*0850*/  FMUL R12, R12, 0.5 ;  /* 0x3f0000000c0c7820 */ /* 0x000fe20000400000 */
[----:B------:R-:W-:Y:S01]  /*0860*/  FADD R0, R4, 1 ;  /* 0x3f80000004007421 */ /* 0x000fe20000000000 */
[----:B------:R-:W-:Y:S01]  /*0870*/  FADD R16, R5, 1 ;  /* 0x3f80000005107421 */ /* 0x000fe20000000000 */
[----:B------:R-:W-:Y:S01]  /*0880*/  FADD R19, R7, 1 ;  /* 0x3f80000007137421 */ /* 0x000fe20000000000 */
[----:B------:R-:W-:Y:S01]  /*0890*/  FMUL R10, R10, R17 ;  /* 0x000000110a0a7220 */ /* 0x000fe20000400000 */
[----:B------:R-:W-:Y:S01]  /*08a0*/  FMUL R0, R9, R0 ;  /* 0x0000000009007220 */ /* 0x000fe20000400000 */
[----:B------:R-:W-:Y:S01]  /*08b0*/  FMUL R11, R11, R16 ;  /* 0x000000100b0b7220 */ /* 0x000fe20000400000 */
[----:B------:R-:W-:Y:S01]  /*08c0*/  FMUL R19, R12, R19 ;  /* 0x000000130c137220 */ /* 0x000fe20000400000 */
[----:B------:R-:W-:Y:S01]  /*08d0*/  FMUL R15, R10, R15 ;  /* 0x0000000f0a0f7220 */ /* 0x000fe20000400000 */
[----:B------:R-:W-:Y:S01]  /*08e0*/  FMUL R0, R0, R13 ;  /* 0x0000000d00007220 */ /* 0x000fe20000400000 */
[----:B------:R-:W-:Y:S01]  /*08f0*/  FMUL R9, R11, R14 ;  /* 0x0000000e0b097220 */ /* 0x000fe20000400000 */
[C---:B------:R-:W-:Y:S01]  /*0900*/  LEA R10, P0, R8.reuse, c[0x0][0x170], 0x2 ;  /* 0x00005c00080a7a11 */ /* 0x040fe200078010ff */
[----:B------:R-:W-:Y:S01]  /*0910*/  FMUL R2, R19, R2 ;  /* 0x0000000213027220 */ /* 0x000fe20000400000 */
[----:B------:R-:W-:-:S02]  /*0920*/  LEA R12, P1, R8, c[0x0][0x178], 0x1 ;  /* 0x00005e00080c7a11 */ /* 0x000fc400078208ff */
[C-C-:B------:R-:W-:Y:S02]  /*0930*/  LEA.HI.X R11, R8.reuse, c[0x0][0x174], R3.reuse, 0x2, P0 ;  /* 0x00005d00080b7a11 */ /* 0x140fe400000f1403 */
[----:B------:R-:W-:Y:S02]  /*0940*/  LEA.HI.X R13, R8, c[0x0][0x17c], R3, 0x1, P1 ;  /* 0x00005f00080d7a11 */ /* 0x000fe400008f0c03 */
[----:B------:R-:W-:Y:S01]  /*0950*/  F2FP.BF16.PACK_AB R14, R9, R0 ;  /* 0x00000000090e723e */ /* 0x000fe200000010ff */
[----:B------:R-:W-:Y:S01]  /*0960*/  STG.E.128 [R10.64], R4 ;  /* 0x000000040a007986 */ /* 0x000fe2000c101d04 */
[----:B------:R-:W-:-:S05]  /*0970*/  F2FP.BF16.PACK_AB R15, R2, R15 ;  /* 0x0000000f020f723e */ /* 0x000fca00000010ff */
[----:B------:R-:W-:Y:S01]  /*0980*/  STG.E.64 [R12.64], R14 ;  /* 0x0000000e0c007986 */ /* 0x000fe2000c101b04 */
[----:B------:R-:W-:Y:S05]  /*0990*/  EXIT ;  /* 0x000000000000794d */ /* 0x000fea0003800000 */
.L_x_12:
[----:B------:R-:W-:-:S00]  /*09a0*/  BRA `(.L_x_12) ;  /* 0xfffffff000007947 */ /* 0x000fc0000383ffff */
[----:B------:R-:W-:-:S00]  /*09b0*/  NOP ;  /* 0x0000000000007918 */ /* 0x000fc00000000000 */
        /* <DEDUP_REMOVED lines=12> */
.L_x_13:


//--------------------- .nv.global.init           --------------------------
	.section	.nv.global.init,"aw",@progbits
.nv.global.init:
	.type		_$_str,@object
	.size		_$_str,(.L_0 - _$_str)
_$_str:
        /*0000*/ 	.byte	0x5f, 0x5f, 0x43, 0x55, 0x44, 0x41, 0x5f, 0x46, 0x54, 0x5a, 0x00
.L_0:
